//
// Generated by NVIDIA NVVM Compiler
//
// Compiler Build ID: CL-36424714
// Cuda compilation tools, release 13.0, V13.0.88
// Based on NVVM 20.0.0
//

.version 9.0
.target sm_100
.address_size 64

	// .globl	_Z16SgemvNaiveKernelPKfS0_Pfii

.visible .entry _Z16SgemvNaiveKernelPKfS0_Pfii(
	.param .u64 .ptr .align 1 _Z16SgemvNaiveKernelPKfS0_Pfii_param_0,
	.param .u64 .ptr .align 1 _Z16SgemvNaiveKernelPKfS0_Pfii_param_1,
	.param .u64 .ptr .align 1 _Z16SgemvNaiveKernelPKfS0_Pfii_param_2,
	.param .u32 _Z16SgemvNaiveKernelPKfS0_Pfii_param_3,
	.param .u32 _Z16SgemvNaiveKernelPKfS0_Pfii_param_4
)
{
	.reg .pred 	%p<11>;
	.reg .b32 	%r<38>;
	.reg .b32 	%f<112>;
	.reg .b64 	%rd<31>;

	ld.param.u64 	%rd11, [_Z16SgemvNaiveKernelPKfS0_Pfii_param_0];
	ld.param.u64 	%rd12, [_Z16SgemvNaiveKernelPKfS0_Pfii_param_1];
	ld.param.u64 	%rd10, [_Z16SgemvNaiveKernelPKfS0_Pfii_param_2];
	ld.param.u32 	%r24, [_Z16SgemvNaiveKernelPKfS0_Pfii_param_3];
	ld.param.u32 	%r23, [_Z16SgemvNaiveKernelPKfS0_Pfii_param_4];
	cvta.to.global.u64 	%rd1, %rd12;
	cvta.to.global.u64 	%rd2, %rd11;
	mov.u32 	%r25, %ctaid.x;
	mov.u32 	%r26, %ntid.x;
	mov.u32 	%r27, %tid.x;
	mad.lo.s32 	%r1, %r25, %r26, %r27;
	setp.ge.s32 	%p1, %r1, %r24;
	@%p1 bra 	$L__BB0_15;
	mul.lo.s32 	%r2, %r23, %r1;
	setp.lt.s32 	%p2, %r23, 1;
	mov.f32 	%f111, 0f00000000;
	@%p2 bra 	$L__BB0_14;
	and.b32  	%r3, %r23, 15;
	setp.lt.u32 	%p3, %r23, 16;
	mov.f32 	%f111, 0f00000000;
	mov.b32 	%r34, 0;
	@%p3 bra 	$L__BB0_5;
	and.b32  	%r34, %r23, 2147483632;
	neg.s32 	%r32, %r34;
	add.s64 	%rd3, %rd2, 32;
	add.s64 	%rd29, %rd1, 32;
	mov.f32 	%f111, 0f00000000;
	mov.u32 	%r31, %r2;
$L__BB0_4:
	.pragma "nounroll";
	mul.wide.s32 	%rd13, %r31, 4;
	add.s64 	%rd14, %rd3, %rd13;
	ld.global.nc.f32 	%f18, [%rd14+-32];
	ld.global.nc.f32 	%f19, [%rd29+-32];
	fma.rn.f32 	%f20, %f18, %f19, %f111;
	ld.global.nc.f32 	%f21, [%rd14+-28];
	ld.global.nc.f32 	%f22, [%rd29+-28];
	fma.rn.f32 	%f23, %f21, %f22, %f20;
	ld.global.nc.f32 	%f24, [%rd14+-24];
	ld.global.nc.f32 	%f25, [%rd29+-24];
	fma.rn.f32 	%f26, %f24, %f25, %f23;
	ld.global.nc.f32 	%f27, [%rd14+-20];
	ld.global.nc.f32 	%f28, [%rd29+-20];
	fma.rn.f32 	%f29, %f27, %f28, %f26;
	ld.global.nc.f32 	%f30, [%rd14+-16];
	ld.global.nc.f32 	%f31, [%rd29+-16];
	fma.rn.f32 	%f32, %f30, %f31, %f29;
	ld.global.nc.f32 	%f33, [%rd14+-12];
	ld.global.nc.f32 	%f34, [%rd29+-12];
	fma.rn.f32 	%f35, %f33, %f34, %f32;
	ld.global.nc.f32 	%f36, [%rd14+-8];
	ld.global.nc.f32 	%f37, [%rd29+-8];
	fma.rn.f32 	%f38, %f36, %f37, %f35;
	ld.global.nc.f32 	%f39, [%rd14+-4];
	ld.global.nc.f32 	%f40, [%rd29+-4];
	fma.rn.f32 	%f41, %f39, %f40, %f38;
	ld.global.nc.f32 	%f42, [%rd14];
	ld.global.nc.f32 	%f43, [%rd29];
	fma.rn.f32 	%f44, %f42, %f43, %f41;
	ld.global.nc.f32 	%f45, [%rd14+4];
	ld.global.nc.f32 	%f46, [%rd29+4];
	fma.rn.f32 	%f47, %f45, %f46, %f44;
	ld.global.nc.f32 	%f48, [%rd14+8];
	ld.global.nc.f32 	%f49, [%rd29+8];
	fma.rn.f32 	%f50, %f48, %f49, %f47;
	ld.global.nc.f32 	%f51, [%rd14+12];
	ld.global.nc.f32 	%f52, [%rd29+12];
	fma.rn.f32 	%f53, %f51, %f52, %f50;
	ld.global.nc.f32 	%f54, [%rd14+16];
	ld.global.nc.f32 	%f55, [%rd29+16];
	fma.rn.f32 	%f56, %f54, %f55, %f53;
	ld.global.nc.f32 	%f57, [%rd14+20];
	ld.global.nc.f32 	%f58, [%rd29+20];
	fma.rn.f32 	%f59, %f57, %f58, %f56;
	ld.global.nc.f32 	%f60, [%rd14+24];
	ld.global.nc.f32 	%f61, [%rd29+24];
	fma.rn.f32 	%f62, %f60, %f61, %f59;
	ld.global.nc.f32 	%f63, [%rd14+28];
	ld.global.nc.f32 	%f64, [%rd29+28];
	fma.rn.f32 	%f111, %f63, %f64, %f62;
	add.s32 	%r32, %r32, 16;
	add.s32 	%r31, %r31, 16;
	add.s64 	%rd29, %rd29, 64;
	setp.ne.s32 	%p4, %r32, 0;
	@%p4 bra 	$L__BB0_4;
$L__BB0_5:
	setp.eq.s32 	%p5, %r3, 0;
	@%p5 bra 	$L__BB0_14;
	and.b32  	%r11, %r23, 7;
	setp.lt.u32 	%p6, %r3, 8;
	@%p6 bra 	$L__BB0_8;
	add.s32 	%r29, %r34, %r2;
	mul.wide.s32 	%rd15, %r29, 4;
	add.s64 	%rd16, %rd2, %rd15;
	ld.global.nc.f32 	%f66, [%rd16];
	mul.wide.u32 	%rd17, %r34, 4;
	add.s64 	%rd18, %rd1, %rd17;
	ld.global.nc.f32 	%f67, [%rd18];
	fma.rn.f32 	%f68, %f66, %f67, %f111;
	ld.global.nc.f32 	%f69, [%rd16+4];
	ld.global.nc.f32 	%f70, [%rd18+4];
	fma.rn.f32 	%f71, %f69, %f70, %f68;
	ld.global.nc.f32 	%f72, [%rd16+8];
	ld.global.nc.f32 	%f73, [%rd18+8];
	fma.rn.f32 	%f74, %f72, %f73, %f71;
	ld.global.nc.f32 	%f75, [%rd16+12];
	ld.global.nc.f32 	%f76, [%rd18+12];
	fma.rn.f32 	%f77, %f75, %f76, %f74;
	ld.global.nc.f32 	%f78, [%rd16+16];
	ld.global.nc.f32 	%f79, [%rd18+16];
	fma.rn.f32 	%f80, %f78, %f79, %f77;
	ld.global.nc.f32 	%f81, [%rd16+20];
	ld.global.nc.f32 	%f82, [%rd18+20];
	fma.rn.f32 	%f83, %f81, %f82, %f80;
	ld.global.nc.f32 	%f84, [%rd16+24];
	ld.global.nc.f32 	%f85, [%rd18+24];
	fma.rn.f32 	%f86, %f84, %f85, %f83;
	ld.global.nc.f32 	%f87, [%rd16+28];
	ld.global.nc.f32 	%f88, [%rd18+28];
	fma.rn.f32 	%f111, %f87, %f88, %f86;
	add.s32 	%r34, %r34, 8;
$L__BB0_8:
	setp.eq.s32 	%p7, %r11, 0;
	@%p7 bra 	$L__BB0_14;
	and.b32  	%r14, %r23, 3;
	setp.lt.u32 	%p8, %r11, 4;
	@%p8 bra 	$L__BB0_11;
	add.s32 	%r30, %r34, %r2;
	mul.wide.s32 	%rd19, %r30, 4;
	add.s64 	%rd20, %rd2, %rd19;
	ld.global.nc.f32 	%f90, [%rd20];
	mul.wide.u32 	%rd21, %r34, 4;
	add.s64 	%rd22, %rd1, %rd21;
	ld.global.nc.f32 	%f91, [%rd22];
	fma.rn.f32 	%f92, %f90, %f91, %f111;
	ld.global.nc.f32 	%f93, [%rd20+4];
	ld.global.nc.f32 	%f94, [%rd22+4];
	fma.rn.f32 	%f95, %f93, %f94, %f92;
	ld.global.nc.f32 	%f96, [%rd20+8];
	ld.global.nc.f32 	%f97, [%rd22+8];
	fma.rn.f32 	%f98, %f96, %f97, %f95;
	ld.global.nc.f32 	%f99, [%rd20+12];
	ld.global.nc.f32 	%f100, [%rd22+12];
	fma.rn.f32 	%f111, %f99, %f100, %f98;
	add.s32 	%r34, %r34, 4;
$L__BB0_11:
	setp.eq.s32 	%p9, %r14, 0;
	@%p9 bra 	$L__BB0_14;
	mul.wide.u32 	%rd23, %r34, 4;
	add.s64 	%rd30, %rd1, %rd23;
	add.s32 	%r37, %r34, %r2;
	neg.s32 	%r36, %r14;
$L__BB0_13:
	.pragma "nounroll";
	mul.wide.s32 	%rd24, %r37, 4;
	add.s64 	%rd25, %rd2, %rd24;
	ld.global.nc.f32 	%f101, [%rd25];
	ld.global.nc.f32 	%f102, [%rd30];
	fma.rn.f32 	%f111, %f101, %f102, %f111;
	add.s64 	%rd30, %rd30, 4;
	add.s32 	%r37, %r37, 1;
	add.s32 	%r36, %r36, 1;
	setp.ne.s32 	%p10, %r36, 0;
	@%p10 bra 	$L__BB0_13;
$L__BB0_14:
	cvta.to.global.u64 	%rd26, %rd10;
	mul.wide.s32 	%rd27, %r1, 4;
	add.s64 	%rd28, %rd26, %rd27;
	st.global.f32 	[%rd28], %f111;
$L__BB0_15:
	ret;

}
	// .globl	_Z8SgemvK32PKfS0_Pfii
.visible .entry _Z8SgemvK32PKfS0_Pfii(
	.param .u64 .ptr .align 1 _Z8SgemvK32PKfS0_Pfii_param_0,
	.param .u64 .ptr .align 1 _Z8SgemvK32PKfS0_Pfii_param_1,
	.param .u64 .ptr .align 1 _Z8SgemvK32PKfS0_Pfii_param_2,
	.param .u32 _Z8SgemvK32PKfS0_Pfii_param_3,
	.param .u32 _Z8SgemvK32PKfS0_Pfii_param_4
)
{
	.reg .pred 	%p<8>;
	.reg .b32 	%r<19>;
	.reg .b32 	%f<14>;
	.reg .b64 	%rd<13>;

	ld.param.u64 	%rd1, [_Z8SgemvK32PKfS0_Pfii_param_0];
	ld.param.u64 	%rd2, [_Z8SgemvK32PKfS0_Pfii_param_1];
	ld.param.u64 	%rd3, [_Z8SgemvK32PKfS0_Pfii_param_2];
	ld.param.u32 	%r3, [_Z8SgemvK32PKfS0_Pfii_param_3];
	ld.param.u32 	%r2, [_Z8SgemvK32PKfS0_Pfii_param_4];
	mov.u32 	%r4, %ctaid.x;
	mov.u32 	%r5, %ntid.y;
	mov.u32 	%r6, %tid.y;
	mad.lo.s32 	%r1, %r4, %r5, %r6;
	setp.ge.s32 	%p1, %r1, %r3;
	@%p1 bra 	$L__BB1_3;
	cvta.to.global.u64 	%rd4, %rd1;
	cvta.to.global.u64 	%rd5, %rd2;
	mov.u32 	%r7, %tid.x;
	mad.lo.s32 	%r8, %r2, %r1, %r7;
	mul.wide.u32 	%rd6, %r8, 4;
	add.s64 	%rd7, %rd4, %rd6;
	ld.global.nc.f32 	%f2, [%rd7];
	mul.wide.u32 	%rd8, %r7, 4;
	add.s64 	%rd9, %rd5, %rd8;
	ld.global.nc.f32 	%f3, [%rd9];
	mul.f32 	%f4, %f2, %f3;
	mov.b32 	%r9, %f4;
	shfl.sync.down.b32	%r10|%p2, %r9, 16, 31, -1;
	mov.b32 	%f5, %r10;
	add.f32 	%f6, %f4, %f5;
	mov.b32 	%r11, %f6;
	shfl.sync.down.b32	%r12|%p3, %r11, 8, 31, -1;
	mov.b32 	%f7, %r12;
	add.f32 	%f8, %f6, %f7;
	mov.b32 	%r13, %f8;
	shfl.sync.down.b32	%r14|%p4, %r13, 4, 31, -1;
	mov.b32 	%f9, %r14;
	add.f32 	%f10, %f8, %f9;
	mov.b32 	%r15, %f10;
	shfl.sync.down.b32	%r16|%p5, %r15, 2, 31, -1;
	mov.b32 	%f11, %r16;
	add.f32 	%f12, %f10, %f11;
	mov.b32 	%r17, %f12;
	shfl.sync.down.b32	%r18|%p6, %r17, 1, 31, -1;
	mov.b32 	%f13, %r18;
	add.f32 	%f1, %f12, %f13;
	setp.ne.s32 	%p7, %r7, 0;
	@%p7 bra 	$L__BB1_3;
	cvta.to.global.u64 	%rd10, %rd3;
	mul.wide.s32 	%rd11, %r1, 4;
	add.s64 	%rd12, %rd10, %rd11;
	st.global.f32 	[%rd12], %f1;
$L__BB1_3:
	ret;

}


// ===== COMPILED SASS (sm_100) =====

	.target	sm_100

	.elftype	@"ET_EXEC"


//--------------------- .note.nv.tkinfo           --------------------------
	.section	.note.nv.tkinfo,"",@"SHT_NOTE"
	.sectionflags	@"SHF_NOTE_NV_TKINFO"
	.tkinfo
        /*0018*/ 	.word	0x00000002
        /*0030*/ 	.string	""
        /*0030*/ 	.string	"ptxas"
        /*0030*/ 	.string	"Cuda compilation tools, release 13.0, V13.0.88"
        /*0030*/ 	.string	"Build cuda_13.0.r13.0/compiler.36424714_0"
        /*0030*/ 	.string	"-arch sm_100 -m 64 "



//--------------------- .note.nv.cuinfo           --------------------------
	.section	.note.nv.cuinfo,"",@"SHT_NOTE"
	.sectionflags	@"SHF_NOTE_NV_CUINFO"
        /*0018*/ 	.short	0x0002
        /*001a*/ 	.short	0x0064
        /*001c*/ 	.short	0x0082
	.zero		2


//--------------------- .nv.info                  --------------------------
	.section	.nv.info,"",@"SHT_CUDA_INFO"
	.align	4


	//----- nvinfo : EIATTR_REGCOUNT
	.align		4
        /*0000*/ 	.byte	0x04, 0x2f
        /*0002*/ 	.short	(.L_1 - .L_0)
	.align		4
.L_0:
        /*0004*/ 	.word	index@(_Z16SgemvNaiveKernelPKfS0_Pfii)
        /*0008*/ 	.word	0x0000001e


	//----- nvinfo : EIATTR_FRAME_SIZE
	.align		4
.L_1:
        /*000c*/ 	.byte	0x04, 0x11
        /*000e*/ 	.short	(.L_3 - .L_2)
	.align		4
.L_2:
        /*0010*/ 	.word	index@(_Z16SgemvNaiveKernelPKfS0_Pfii)
        /*0014*/ 	.word	0x00000000


	//----- nvinfo : EIATTR_REGCOUNT
	.align		4
.L_3:
        /*0018*/ 	.byte	0x04, 0x2f
        /*001a*/ 	.short	(.L_5 - .L_4)
	.align		4
.L_4:
        /*001c*/ 	.word	index@(_Z8SgemvK32PKfS0_Pfii)
        /*0020*/ 	.word	0x0000000e


	//----- nvinfo : EIATTR_FRAME_SIZE
	.align		4
.L_5:
        /*0024*/ 	.byte	0x04, 0x11
        /*0026*/ 	.short	(.L_7 - .L_6)
	.align		4
.L_6:
        /*0028*/ 	.word	index@(_Z8SgemvK32PKfS0_Pfii)
        /*002c*/ 	.word	0x00000000


	//----- nvinfo : EIATTR_MIN_STACK_SIZE
	.align		4
.L_7:
        /*0030*/ 	.byte	0x04, 0x12
        /*0032*/ 	.short	(.L_9 - .L_8)
	.align		4
.L_8:
        /*0034*/ 	.word	index@(_Z8SgemvK32PKfS0_Pfii)
        /*0038*/ 	.word	0x00000000


	//----- nvinfo : EIATTR_MIN_STACK_SIZE
	.align		4
.L_9:
        /*003c*/ 	.byte	0x04, 0x12
        /*003e*/ 	.short	(.L_11 - .L_10)
	.align		4
.L_10:
        /*0040*/ 	.word	index@(_Z16SgemvNaiveKernelPKfS0_Pfii)
        /*0044*/ 	.word	0x00000000
.L_11:


//--------------------- .nv.compat                --------------------------
	.section	.nv.compat,"",@"SHT_CUDA_COMPAT_INFO"
	.align	4
        /*0000*/ 	.byte	0x02, 0x09, 0x00, 0x00, 0x02, 0x02, 0x01, 0x00, 0x02, 0x05, 0x05, 0x00, 0x03, 0x07, 0x01, 0x01
        /*0010*/ 	.byte	0x02, 0x03, 0x00, 0x00, 0x02, 0x06, 0x01, 0x00, 0x04, 0x0b, 0x08, 0x00, 0x09, 0x00, 0x00, 0x00
        /*0020*/ 	.byte	0x00, 0x00, 0x00, 0x00


//--------------------- .nv.info._Z8SgemvK32PKfS0_Pfii --------------------------
	.section	.nv.info._Z8SgemvK32PKfS0_Pfii,"",@"SHT_CUDA_INFO"
	.sectionflags	@""
	.align	4


	//----- nvinfo : EIATTR_CUDA_API_VERSION
	.align		4
        /*0000*/ 	.byte	0x04, 0x37
        /*0002*/ 	.short	(.L_13 - .L_12)
.L_12:
        /*0004*/ 	.word	0x00000082


	//----- nvinfo : EIATTR_KPARAM_INFO
	.align		4
.L_13:
        /*0008*/ 	.byte	0x04, 0x17
        /*000a*/ 	.short	(.L_15 - .L_14)
.L_14:
        /*000c*/ 	.word	0x00000000
        /*0010*/ 	.short	0x0004
        /*0012*/ 	.short	0x001c
        /*0014*/ 	.byte	0x00, 0xf0, 0x11, 0x00


	//----- nvinfo : EIATTR_KPARAM_INFO
	.align		4
.L_15:
        /*0018*/ 	.byte	0x04, 0x17
        /*001a*/ 	.short	(.L_17 - .L_16)
.L_16:
        /*001c*/ 	.word	0x00000000
        /*0020*/ 	.short	0x0003
        /*0022*/ 	.short	0x0018
        /*0024*/ 	.byte	0x00, 0xf0, 0x11, 0x00


	//----- nvinfo : EIATTR_KPARAM_INFO
	.align		4
.L_17:
        /*0028*/ 	.byte	0x04, 0x17
        /*002a*/ 	.short	(.L_19 - .L_18)
.L_18:
        /*002c*/ 	.word	0x00000000
        /*0030*/ 	.short	0x0002
        /*0032*/ 	.short	0x0010
        /*0034*/ 	.byte	0x00, 0xf5, 0x21, 0x00


	//----- nvinfo : EIATTR_KPARAM_INFO
	.align		4
.L_19:
        /*0038*/ 	.byte	0x04, 0x17
        /*003a*/ 	.short	(.L_21 - .L_20)
.L_20:
        /*003c*/ 	.word	0x00000000
        /*0040*/ 	.short	0x0001
        /*0042*/ 	.short	0x0008
        /*0044*/ 	.byte	0x00, 0xf5, 0x21, 0x00


	//----- nvinfo : EIATTR_KPARAM_INFO
	.align		4
.L_21:
        /*0048*/ 	.byte	0x04, 0x17
        /*004a*/ 	.short	(.L_23 - .L_22)
.L_22:
        /*004c*/ 	.word	0x00000000
        /*0050*/ 	.short	0x0000
        /*0052*/ 	.short	0x0000
        /*0054*/ 	.byte	0x00, 0xf5, 0x21, 0x00


	//----- nvinfo : EIATTR_SPARSE_MMA_MASK
	.align		4
.L_23:
        /*0058*/ 	.byte	0x03, 0x50
        /*005a*/ 	.short	0x0000


	//----- nvinfo : EIATTR_MAXREG_COUNT
	.align		4
        /*005c*/ 	.byte	0x03, 0x1b
        /*005e*/ 	.short	0x00ff


	//----- nvinfo : EIATTR_MERCURY_ISA_VERSION
	.align		4
        /*0060*/ 	.byte	0x03, 0x5f
        /*0062*/ 	.short	0x0101


	//----- nvinfo : EIATTR_COOP_GROUP_MASK_REGIDS
	.align		4
        /*0064*/ 	.byte	0x04, 0x29
        /*0066*/ 	.short	(.L_25 - .L_24)


	//   ....[0]....
.L_24:
        /*0068*/ 	.word	0xffffffff


	//   ....[1]....
        /*006c*/ 	.word	0xffffffff


	//   ....[2]....
        /*0070*/ 	.word	0xffffffff


	//   ....[3]....
        /*0074*/ 	.word	0xffffffff


	//   ....[4]....
        /*0078*/ 	.word	0xffffffff


	//----- nvinfo : EIATTR_COOP_GROUP_INSTR_OFFSETS
	.align		4
.L_25:
        /*007c*/ 	.byte	0x04, 0x28
        /*007e*/ 	.short	(.L_27 - .L_26)


	//   ....[0]....
.L_26:
        /*0080*/ 	.word	0x00000140


	//   ....[1]....
        /*0084*/ 	.word	0x00000160


	//   ....[2]....
        /*0088*/ 	.word	0x00000180


	//   ....[3]....
        /*008c*/ 	.word	0x000001a0


	//   ....[4]....
        /*0090*/ 	.word	0x000001c0


	//----- nvinfo : EIATTR_VRC_CTA_INIT_COUNT
	.align		4
.L_27:
        /*0094*/ 	.byte	0x02, 0x4a
	.zero		1
	.zero		1


	//----- nvinfo : EIATTR_EXIT_INSTR_OFFSETS
	.align		4
        /*0098*/ 	.byte	0x04, 0x1c
        /*009a*/ 	.short	(.L_29 - .L_28)


	//   ....[0]....
.L_28:
        /*009c*/ 	.word	0x00000070


	//   ....[1]....
        /*00a0*/ 	.word	0x000001d0


	//   ....[2]....
        /*00a4*/ 	.word	0x00000220


	//----- nvinfo : EIATTR_CBANK_PARAM_SIZE
	.align		4
.L_29:
        /*00a8*/ 	.byte	0x03, 0x19
        /*00aa*/ 	.short	0x0020


	//----- nvinfo : EIATTR_PARAM_CBANK
	.align		4
        /*00ac*/ 	.byte	0x04, 0x0a
        /*00ae*/ 	.short	(.L_31 - .L_30)
	.align		4
.L_30:
        /*00b0*/ 	.word	index@(.nv.constant0._Z8SgemvK32PKfS0_Pfii)
        /*00b4*/ 	.short	0x0380
        /*00b6*/ 	.short	0x0020


	//----- nvinfo : EIATTR_SW_WAR
	.align		4
.L_31:
        /*00b8*/ 	.byte	0x04, 0x36
        /*00ba*/ 	.short	(.L_33 - .L_32)
.L_32:
        /*00bc*/ 	.word	0x00000008
.L_33:


//--------------------- .nv.info._Z16SgemvNaiveKernelPKfS0_Pfii --------------------------
	.section	.nv.info._Z16SgemvNaiveKernelPKfS0_Pfii,"",@"SHT_CUDA_INFO"
	.sectionflags	@""
	.align	4


	//----- nvinfo : EIATTR_CUDA_API_VERSION
	.align		4
        /*0000*/ 	.byte	0x04, 0x37
        /*0002*/ 	.short	(.L_35 - .L_34)
.L_34:
        /*0004*/ 	.word	0x00000082


	//----- nvinfo : EIATTR_KPARAM_INFO
	.align		4
.L_35:
        /*0008*/ 	.byte	0x04, 0x17
        /*000a*/ 	.short	(.L_37 - .L_36)
.L_36:
        /*000c*/ 	.word	0x00000000
        /*0010*/ 	.short	0x0004
        /*0012*/ 	.short	0x001c
        /*0014*/ 	.byte	0x00, 0xf0, 0x11, 0x00


	//----- nvinfo : EIATTR_KPARAM_INFO
	.align		4
.L_37:
        /*0018*/ 	.byte	0x04, 0x17
        /*001a*/ 	.short	(.L_39 - .L_38)
.L_38:
        /*001c*/ 	.word	0x00000000
        /*0020*/ 	.short	0x0003
        /*0022*/ 	.short	0x0018
        /*0024*/ 	.byte	0x00, 0xf0, 0x11, 0x00


	//----- nvinfo : EIATTR_KPARAM_INFO
	.align		4
.L_39:
        /*0028*/ 	.byte	0x04, 0x17
        /*002a*/ 	.short	(.L_41 - .L_40)
.L_40:
        /*002c*/ 	.word	0x00000000
        /*0030*/ 	.short	0x0002
        /*0032*/ 	.short	0x0010
        /*0034*/ 	.byte	0x00, 0xf5, 0x21, 0x00


	//----- nvinfo : EIATTR_KPARAM_INFO
	.align		4
.L_41:
        /*0038*/ 	.byte	0x04, 0x17
        /*003a*/ 	.short	(.L_43 - .L_42)
.L_42:
        /*003c*/ 	.word	0x00000000
        /*0040*/ 	.short	0x0001
        /*0042*/ 	.short	0x0008
        /*0044*/ 	.byte	0x00, 0xf5, 0x21, 0x00


	//----- nvinfo : EIATTR_KPARAM_INFO
	.align		4
.L_43:
        /*0048*/ 	.byte	0x04, 0x17
        /*004a*/ 	.short	(.L_45 - .L_44)
.L_44:
        /*004c*/ 	.word	0x00000000
        /*0050*/ 	.short	0x0000
        /*0052*/ 	.short	0x0000
        /*0054*/ 	.byte	0x00, 0xf5, 0x21, 0x00


	//----- nvinfo : EIATTR_SPARSE_MMA_MASK
	.align		4
.L_45:
        /*0058*/ 	.byte	0x03, 0x50
        /*005a*/ 	.short	0x0000


	//----- nvinfo : EIATTR_MAXREG_COUNT
	.align		4
        /*005c*/ 	.byte	0x03, 0x1b
        /*005e*/ 	.short	0x00ff


	//----- nvinfo : EIATTR_MERCURY_ISA_VERSION
	.align		4
        /*0060*/ 	.byte	0x03, 0x5f
        /*0062*/ 	.short	0x0101


	//----- nvinfo : EIATTR_VRC_CTA_INIT_COUNT
	.align		4
        /*0064*/ 	.byte	0x02, 0x4a
	.zero		1
	.zero		1


	//----- nvinfo : EIATTR_EXIT_INSTR_OFFSETS
	.align		4
        /*0068*/ 	.byte	0x04, 0x1c
        /*006a*/ 	.short	(.L_47 - .L_46)


	//   ....[0]....
.L_46:
        /*006c*/ 	.word	0x00000070


	//   ....[1]....
        /*0070*/ 	.word	0x00000a90


	//----- nvinfo : EIATTR_CBANK_PARAM_SIZE
	.align		4
.L_47:
        /*0074*/ 	.byte	0x03, 0x19
        /*0076*/ 	.short	0x0020


	//----- nvinfo : EIATTR_PARAM_CBANK
	.align		4
        /*0078*/ 	.byte	0x04, 0x0a
        /*007a*/ 	.short	(.L_49 - .L_48)
	.align		4
.L_48:
        /*007c*/ 	.word	index@(.nv.constant0._Z16SgemvNaiveKernelPKfS0_Pfii)
        /*0080*/ 	.short	0x0380
        /*0082*/ 	.short	0x0020


	//----- nvinfo : EIATTR_SW_WAR
	.align		4
.L_49:
        /*0084*/ 	.byte	0x04, 0x36
        /*0086*/ 	.short	(.L_51 - .L_50)
.L_50:
        /*0088*/ 	.word	0x00000008
.L_51:


//--------------------- .nv.callgraph             --------------------------
	.section	.nv.callgraph,"",@"SHT_CUDA_CALLGRAPH"
	.align	4
	.sectionentsize	8
	.align		4
        /*0000*/ 	.word	0x00000000
	.align		4
        /*0004*/ 	.word	0xffffffff
	.align		4
        /*0008*/ 	.word	0x00000000
	.align		4
        /*000c*/ 	.word	0xfffffffe
	.align		4
        /*0010*/ 	.word	0x00000000
	.align		4
        /*0014*/ 	.word	0xfffffffd
	.align		4
        /*0018*/ 	.word	0x00000000
	.align		4
        /*001c*/ 	.word	0xfffffffc


//--------------------- .text._Z8SgemvK32PKfS0_Pfii --------------------------
	.section	.text._Z8SgemvK32PKfS0_Pfii,"ax",@progbits
	.align	128
        .global         _Z8SgemvK32PKfS0_Pfii
        .type           _Z8SgemvK32PKfS0_Pfii,@function
        .size           _Z8SgemvK32PKfS0_Pfii,(.L_x_8 - _Z8SgemvK32PKfS0_Pfii)
        .other          _Z8SgemvK32PKfS0_Pfii,@"STO_CUDA_ENTRY STV_DEFAULT"
_Z8SgemvK32PKfS0_Pfii:
.text._Z8SgemvK32PKfS0_Pfii:
[----:B------:R-:W-:Y:S01]  /*0000*/  LDC R1, c[0x0][0x37c] ;  /* 0x0000df00ff017b82 */ /* 0x000fe20000000800 */
[----:B------:R-:W0:Y:S07]  /*0010*/  S2R R0, SR_TID.Y ;  /* 0x0000000000007919 */ /* 0x000e2e0000002200 */
[----:B------:R-:W0:Y:S01]  /*0020*/  S2UR UR4, SR_CTAID.X ;  /* 0x00000000000479c3 */ /* 0x000e220000002500 */
[----:B------:R-:W1:Y:S07]  /*0030*/  LDCU UR5, c[0x0][0x398] ;  /* 0x00007300ff0577ac */ /* 0x000e6e0008000800 */
[----:B------:R-:W0:Y:S02]  /*0040*/  LDC R7, c[0x0][0x364] ;  /* 0x0000d900ff077b82 */ /* 0x000e240000000800 */
[----:B0-----:R-:W-:-:S05]  /*0050*/  IMAD R7, R7, UR4, R0 ;  /* 0x0000000407077c24 */ /* 0x001fca000f8e0200 */
[----:B-1----:R-:W-:-:S13]  /*0060*/  ISETP.GE.AND P0, PT, R7, UR5, PT ;  /* 0x0000000507007c0c */ /* 0x002fda000bf06270 */
[----:B------:R-:W-:Y:S05]  /*0070*/  @P0 EXIT ;  /* 0x000000000000094d */ /* 0x000fea0003800000 */
[----:B------:R-:W0:Y:S01]  /*0080*/  S2R R10, SR_TID.X ;  /* 0x00000000000a7919 */ /* 0x000e220000002100 */
[----:B------:R-:W1:Y:S01]  /*0090*/  LDC.64 R4, c[0x0][0x388] ;  /* 0x0000e200ff047b82 */ /* 0x000e620000000a00 */
[----:B------:R-:W0:Y:S01]  /*00a0*/  LDCU UR6, c[0x0][0x39c] ;  /* 0x00007380ff0677ac */ /* 0x000e220008000800 */
[----:B------:R-:W2:Y:S06]  /*00b0*/  LDCU.64 UR4, c[0x0][0x358] ;  /* 0x00006b00ff0477ac */ /* 0x000eac0008000a00 */
[----:B------:R-:W3:Y:S01]  /*00c0*/  LDC.64 R2, c[0x0][0x380] ;  /* 0x0000e000ff027b82 */ /* 0x000ee20000000a00 */
[----:B0-----:R-:W-:-:S02]  /*00d0*/  IMAD R9, R7, UR6, R10 ;  /* 0x0000000607097c24 */ /* 0x001fc4000f8e020a */
[----:B-1----:R-:W-:-:S04]  /*00e0*/  IMAD.WIDE.U32 R4, R10, 0x4, R4 ;  /* 0x000000040a047825 */ /* 0x002fc800078e0004 */
[----:B---3--:R-:W-:Y:S02]  /*00f0*/  IMAD.WIDE.U32 R2, R9, 0x4, R2 ;  /* 0x0000000409027825 */ /* 0x008fe400078e0002 */
[----:B--2---:R-:W2:Y:S04]  /*0100*/  LDG.E.CONSTANT R5, desc[UR4][R4.64] ;  /* 0x0000000404057981 */ /* 0x004ea8000c1e9900 */
[----:B------:R-:W2:Y:S01]  /*0110*/  LDG.E.CONSTANT R2, desc[UR4][R2.64] ;  /* 0x0000000402027981 */ /* 0x000ea2000c1e9900 */
[----:B------:R-:W-:Y:S01]  /*0120*/  ISETP.NE.AND P0, PT, R10, RZ, PT ;  /* 0x000000ff0a00720c */ /* 0x000fe20003f05270 */
[----:B--2---:R-:W-:-:S05]  /*0130*/  FMUL R0, R2, R5 ;  /* 0x0000000502007220 */ /* 0x004fca0000400000 */
[----:B------:R-:W0:Y:S02]  /*0140*/  SHFL.DOWN PT, R9, R0, 0x10, 0x1f ;  /* 0x0a001f0000097f89 */ /* 0x000e2400000e0000 */
[----:B0-----:R-:W-:-:S05]  /*0150*/  FADD R9, R0, R9 ;  /* 0x0000000900097221 */ /* 0x001fca0000000000 */
[----:B------:R-:W0:Y:S02]  /*0160*/  SHFL.DOWN PT, R6, R9, 0x8, 0x1f ;  /* 0x09001f0009067f89 */ /* 0x000e2400000e0000 */
[----:B0-----:R-:W-:-:S05]  /*0170*/  FADD R6, R9, R6 ;  /* 0x0000000609067221 */ /* 0x001fca0000000000 */
[----:B------:R-:W0:Y:S02]  /*0180*/  SHFL.DOWN PT, R11, R6, 0x4, 0x1f ;  /* 0x08801f00060b7f89 */ /* 0x000e2400000e0000 */
[----:B0-----:R-:W-:-:S05]  /*0190*/  FADD R11, R6, R11 ;  /* 0x0000000b060b7221 */ /* 0x001fca0000000000 */
[----:B------:R-:W0:Y:S02]  /*01a0*/  SHFL.DOWN PT, R8, R11, 0x2, 0x1f ;  /* 0x08401f000b087f89 */ /* 0x000e2400000e0000 */
[----:B0-----:R-:W-:-:S05]  /*01b0*/  FADD R8, R11, R8 ;  /* 0x000000080b087221 */ /* 0x001fca0000000000 */
[----:B------:R0:W1:Y:S01]  /*01c0*/  SHFL.DOWN PT, R5, R8, 0x1, 0x1f ;  /* 0x08201f0008057f89 */ /* 0x00006200000e0000 */
[----:B------:R-:W-:Y:S05]  /*01d0*/  @P0 EXIT ;  /* 0x000000000000094d */ /* 0x000fea0003800000 */
[----:B------:R-:W2:Y:S01]  /*01e0*/  LDC.64 R2, c[0x0][0x390] ;  /* 0x0000e400ff027b82 */ /* 0x000ea20000000a00 */
[----:B-1----:R-:W-:Y:S01]  /*01f0*/  FADD R5, R8, R5 ;  /* 0x0000000508057221 */ /* 0x002fe20000000000 */
[----:B--2---:R-:W-:-:S05]  /*0200*/  IMAD.WIDE R2, R7, 0x4, R2 ;  /* 0x0000000407027825 */ /* 0x004fca00078e0202 */
[----:B------:R-:W-:Y:S01]  /*0210*/  STG.E desc[UR4][R2.64], R5 ;  /* 0x0000000502007986 */ /* 0x000fe2000c101904 */
[----:B------:R-:W-:Y:S05]  /*0220*/  EXIT ;  /* 0x000000000000794d */ /* 0x000fea0003800000 */
.L_x_0:
[----:B------:R-:W-:-:S00]  /*0230*/  BRA `(.L_x_0) ;  /* 0xfffffffc00fc7947 */ /* 0x000fc0000383ffff */
[----:B------:R-:W-:-:S00]  /*0240*/  NOP ;  /* 0x0000000000007918 */ /* 0x000fc00000000000 */
        /* <DEDUP_REMOVED lines=11> */
.L_x_8:


//--------------------- .text._Z16SgemvNaiveKernelPKfS0_Pfii --------------------------
	.section	.text._Z16SgemvNaiveKernelPKfS0_Pfii,"ax",@progbits
	.align	128
        .global         _Z16SgemvNaiveKernelPKfS0_Pfii
        .type           _Z16SgemvNaiveKernelPKfS0_Pfii,@function
        .size           _Z16SgemvNaiveKernelPKfS0_Pfii,(.L_x_9 - _Z16SgemvNaiveKernelPKfS0_Pfii)
        .other          _Z16SgemvNaiveKernelPKfS0_Pfii,@"STO_CUDA_ENTRY STV_DEFAULT"
_Z16SgemvNaiveKernelPKfS0_Pfii:
.text._Z16SgemvNaiveKernelPKfS0_Pfii:
[----:B------:R-:W-:Y:S01]  /*0000*/  LDC R1, c[0x0][0x37c] ;  /* 0x0000df00ff017b82 */ /* 0x000fe20000000800 */
[----:B------:R-:W0:Y:S07]  /*0010*/  S2R R3, SR_TID.X ;  /* 0x0000000000037919 */ /* 0x000e2e0000002100 */
[----:B------:R-:W0:Y:S01]  /*0020*/  S2UR UR4, SR_CTAID.X ;  /* 0x00000000000479c3 */ /* 0x000e220000002500 */
[----:B------:R-:W1:Y:S07]  /*0030*/  LDCU UR5, c[0x0][0x398] ;  /* 0x00007300ff0577ac */ /* 0x000e6e0008000800 */
[----:B------:R-:W0:Y:S02]  /*0040*/  LDC R0, c[0x0][0x360] ;  /* 0x0000d800ff007b82 */ /* 0x000e240000000800 */
[----:B0-----:R-:W-:-:S05]  /*0050*/  IMAD R0, R0, UR4, R3 ;  /* 0x0000000400007c24 */ /* 0x001fca000f8e0203 */
[----:B-1----:R-:W-:-:S13]  /*0060*/  ISETP.GE.AND P0, PT, R0, UR5, PT ;  /* 0x0000000500007c0c */ /* 0x002fda000bf06270 */
[----:B------:R-:W-:Y:S05]  /*0070*/  @P0 EXIT ;  /* 0x000000000000094d */ /* 0x000fea0003800000 */
[----:B------:R-:W0:Y:S01]  /*0080*/  LDCU UR8, c[0x0][0x39c] ;  /* 0x00007380ff0877ac */ /* 0x000e220008000800 */
[----:B------:R-:W-:Y:S01]  /*0090*/  HFMA2 R15, -RZ, RZ, 0, 0 ;  /* 0x00000000ff0f7431 */ /* 0x000fe200000001ff */
[----:B------:R-:W1:Y:S01]  /*00a0*/  LDCU.64 UR16, c[0x0][0x358] ;  /* 0x00006b00ff1077ac */ /* 0x000e620008000a00 */
[----:B0-----:R-:W-:-:S09]  /*00b0*/  UISETP.GE.AND UP0, UPT, UR8, 0x1, UPT ;  /* 0x000000010800788c */ /* 0x001fd2000bf06270 */
[----:B-1----:R-:W-:Y:S05]  /*00c0*/  BRA.U !UP0, `(.L_x_1) ;  /* 0x0000000908647547 */ /* 0x002fea000b800000 */
[----:B------:R-:W-:Y:S02]  /*00d0*/  UISETP.GE.U32.AND UP1, UPT, UR8, 0x10, UPT ;  /* 0x000000100800788c */ /* 0x000fe4000bf26070 */
[----:B------:R-:W-:Y:S01]  /*00e0*/  IMAD R7, R0, UR8, RZ ;  /* 0x0000000800077c24 */ /* 0x000fe2000f8e02ff */
[----:B------:R-:W-:Y:S01]  /*00f0*/  ULOP3.LUT UR9, UR8, 0xf, URZ, 0xc0, !UPT ;  /* 0x0000000f08097892 */ /* 0x000fe2000f8ec0ff */
[----:B------:R-:W-:Y:S02]  /*0100*/  MOV R15, RZ ;  /* 0x000000ff000f7202 */ /* 0x000fe40000000f00 */
[----:B------:R-:W-:Y:S01]  /*0110*/  MOV R8, RZ ;  /* 0x000000ff00087202 */ /* 0x000fe20000000f00 */
[----:B------:R-:W-:Y:S02]  /*0120*/  UISETP.NE.AND UP0, UPT, UR9, URZ, UPT ;  /* 0x000000ff0900728c */ /* 0x000fe4000bf05270 */
[----:B------:R-:W-:Y:S09]  /*0130*/  BRA.U !UP1, `(.L_x_2) ;  /* 0x0000000509147547 */ /* 0x000ff2000b800000 */
[----:B------:R-:W0:Y:S01]  /*0140*/  LDCU.128 UR12, c[0x0][0x380] ;  /* 0x00007000ff0c77ac */ /* 0x000e220008000c00 */
[----:B------:R-:W-:Y:S02]  /*0150*/  MOV R15, RZ ;  /* 0x000000ff000f7202 */ /* 0x000fe40000000f00 */
[----:B------:R-:W-:Y:S01]  /*0160*/  MOV R6, R7 ;  /* 0x0000000700067202 */ /* 0x000fe20000000f00 */
[----:B------:R-:W-:-:S04]  /*0170*/  ULOP3.LUT UR10, UR8, 0x7ffffff0, URZ, 0xc0, !UPT ;  /* 0x7ffffff0080a7892 */ /* 0x000fc8000f8ec0ff */
[----:B------:R-:W-:Y:S02]  /*0180*/  UIADD3 UR11, UPT, UPT, -UR10, URZ, URZ ;  /* 0x000000ff0a0b7290 */ /* 0x000fe4000fffe1ff */
[----:B------:R-:W-:Y:S01]  /*0190*/  MOV R8, UR10 ;  /* 0x0000000a00087c02 */ /* 0x000fe20008000f00 */
[----:B0-----:R-:W-:Y:S02]  /*01a0*/  UIADD3 UR4, UP2, UPT, UR14, 0x20, URZ ;  /* 0x000000200e047890 */ /* 0x001fe4000ff5e0ff */
[----:B------:R-:W-:Y:S02]  /*01b0*/  UIADD3 UR6, UP1, UPT, UR12, 0x20, URZ ;  /* 0x000000200c067890 */ /* 0x000fe4000ff3e0ff */
[----:B------:R-:W-:Y:S02]  /*01c0*/  UIADD3.X UR5, UPT, UPT, URZ, UR15, URZ, UP2, !UPT ;  /* 0x0000000fff057290 */ /* 0x000fe400097fe4ff */
[----:B------:R-:W-:Y:S01]  /*01d0*/  MOV R2, UR4 ;  /* 0x0000000400027c02 */ /* 0x000fe20008000f00 */
[----:B------:R-:W-:-:S03]  /*01e0*/  UIADD3.X UR7, UPT, UPT, URZ, UR13, URZ, UP1, !UPT ;  /* 0x0000000dff077290 */ /* 0x000fc60008ffe4ff */
[----:B------:R-:W-:-:S09]  /*01f0*/  MOV R3, UR5 ;  /* 0x0000000500037c02 */ /* 0x000fd20008000f00 */
.L_x_3:
[----:B------:R-:W-:Y:S01]  /*0200*/  MOV R4, UR6 ;  /* 0x0000000600047c02 */ /* 0x000fe20008000f00 */
[----:B------:R-:W2:Y:S01]  /*0210*/  LDG.E.CONSTANT R17, desc[UR16][R2.64+-0x20] ;  /* 0xffffe01002117981 */ /* 0x000ea2000c1e9900 */
[----:B------:R-:W-:-:S03]  /*0220*/  MOV R5, UR7 ;  /* 0x0000000700057c02 */ /* 0x000fc60008000f00 */
[----:B------:R-:W3:Y:S01]  /*0230*/  LDG.E.CONSTANT R25, desc[UR16][R2.64+-0x1c] ;  /* 0xffffe41002197981 */ /* 0x000ee2000c1e9900 */
[----:B------:R-:W-:-:S03]  /*0240*/  IMAD.WIDE R4, R6, 0x4, R4 ;  /* 0x0000000406047825 */ /* 0x000fc600078e0204 */
[----:B------:R-:W4:Y:S04]  /*0250*/  LDG.E.CONSTANT R19, desc[UR16][R2.64+-0x18] ;  /* 0xffffe81002137981 */ /* 0x000f28000c1e9900 */
[----:B------:R-:W2:Y:S04]  /*0260*/  LDG.E.CONSTANT R16, desc[UR16][R4.64+-0x20] ;  /* 0xffffe01004107981 */ /* 0x000ea8000c1e9900 */
[----:B------:R-:W3:Y:S04]  /*0270*/  LDG.E.CONSTANT R18, desc[UR16][R4.64+-0x1c] ;  /* 0xffffe41004127981 */ /* 0x000ee8000c1e9900 */
[----:B------:R-:W4:Y:S04]  /*0280*/  LDG.E.CONSTANT R20, desc[UR16][R4.64+-0x18] ;  /* 0xffffe81004147981 */ /* 0x000f28000c1e9900 */
[----:B------:R-:W5:Y:S04]  /*0290*/  LDG.E.CONSTANT R22, desc[UR16][R2.64+-0x14] ;  /* 0xffffec1002167981 */ /* 0x000f68000c1e9900 */
        /* <DEDUP_REMOVED lines=8> */
[----:B------:R-:W5:Y:S01]  /*0320*/  LDG.E.CONSTANT R14, desc[UR16][R4.64+-0x4] ;  /* 0xfffffc10040e7981 */ /* 0x000f62000c1e9900 */
[----:B--2---:R-:W-:-:S03]  /*0330*/  FFMA R17, R16, R17, R15 ;  /* 0x0000001110117223 */ /* 0x004fc6000000000f */
[----:B------:R-:W2:Y:S04]  /*0340*/  LDG.E.CONSTANT R15, desc[UR16][R2.64] ;  /* 0x00000010020f7981 */ /* 0x000ea8000c1e9900 */
[----:B------:R-:W2:Y:S01]  /*0350*/  LDG.E.CONSTANT R16, desc[UR16][R4.64] ;  /* 0x0000001004107981 */ /* 0x000ea2000c1e9900 */
[----:B---3--:R-:W-:-:S03]  /*0360*/  FFMA R25, R18, R25, R17 ;  /* 0x0000001912197223 */ /* 0x008fc60000000011 */
[----:B------:R-:W3:Y:S01]  /*0370*/  LDG.E.CONSTANT R17, desc[UR16][R2.64+0x4] ;  /* 0x0000041002117981 */ /* 0x000ee2000c1e9900 */
[----:B----4-:R-:W-:-:S03]  /*0380*/  FFMA R26, R20, R19, R25 ;  /* 0x00000013141a7223 */ /* 0x010fc60000000019 */
[----:B------:R-:W3:Y:S04]  /*0390*/  LDG.E.CONSTANT R18, desc[UR16][R4.64+0x4] ;  /* 0x0000041004127981 */ /* 0x000ee8000c1e9900 */
[----:B------:R-:W4:Y:S01]  /*03a0*/  LDG.E.CONSTANT R20, desc[UR16][R2.64+0x8] ;  /* 0x0000081002147981 */ /* 0x000f22000c1e9900 */
[----:B-----5:R-:W-:-:S03]  /*03b0*/  FFMA R25, R21, R22, R26 ;  /* 0x0000001615197223 */ /* 0x020fc6000000001a */
[----:B------:R-:W4:Y:S04]  /*03c0*/  LDG.E.CONSTANT R19, desc[UR16][R4.64+0x8] ;  /* 0x0000081004137981 */ /* 0x000f28000c1e9900 */
[----:B------:R-:W5:Y:S01]  /*03d0*/  LDG.E.CONSTANT R22, desc[UR16][R2.64+0xc] ;  /* 0x00000c1002167981 */ /* 0x000f62000c1e9900 */
[----:B------:R-:W-:-:S03]  /*03e0*/  FFMA R25, R24, R23, R25 ;  /* 0x0000001718197223 */ /* 0x000fc60000000019 */
[----:B------:R-:W5:Y:S04]  /*03f0*/  LDG.E.CONSTANT R21, desc[UR16][R4.64+0xc] ;  /* 0x00000c1004157981 */ /* 0x000f68000c1e9900 */
[----:B------:R-:W5:Y:S01]  /*0400*/  LDG.E.CONSTANT R24, desc[UR16][R2.64+0x10] ;  /* 0x0000101002187981 */ /* 0x000f62000c1e9900 */
[----:B------:R-:W-:-:S03]  /*0410*/  FFMA R25, R10, R9, R25 ;  /* 0x000000090a197223 */ /* 0x000fc60000000019 */
[----:B------:R-:W5:Y:S04]  /*0420*/  LDG.E.CONSTANT R23, desc[UR16][R4.64+0x10] ;  /* 0x0000101004177981 */ /* 0x000f68000c1e9900 */
[----:B------:R-:W5:Y:S01]  /*0430*/  LDG.E.CONSTANT R10, desc[UR16][R2.64+0x14] ;  /* 0x00001410020a7981 */ /* 0x000f62000c1e9900 */
[----:B------:R-:W-:-:S03]  /*0440*/  FFMA R27, R12, R11, R25 ;  /* 0x0000000b0c1b7223 */ /* 0x000fc60000000019 */
[----:B------:R-:W5:Y:S04]  /*0450*/  LDG.E.CONSTANT R9, desc[UR16][R4.64+0x14] ;  /* 0x0000141004097981 */ /* 0x000f68000c1e9900 */
[----:B------:R-:W5:Y:S04]  /*0460*/  LDG.E.CONSTANT R11, desc[UR16][R2.64+0x18] ;  /* 0x00001810020b7981 */ /* 0x000f68000c1e9900 */
[----:B------:R-:W5:Y:S04]  /*0470*/  LDG.E.CONSTANT R12, desc[UR16][R4.64+0x18] ;  /* 0x00001810040c7981 */ /* 0x000f68000c1e9900 */
[----:B------:R-:W5:Y:S04]  /*0480*/  LDG.E.CONSTANT R25, desc[UR16][R4.64+0x1c] ;  /* 0x00001c1004197981 */ /* 0x000f68000c1e9900 */
[----:B------:R0:W5:Y:S01]  /*0490*/  LDG.E.CONSTANT R26, desc[UR16][R2.64+0x1c] ;  /* 0x00001c10021a7981 */ /* 0x000162000c1e9900 */
[----:B------:R-:W-:Y:S01]  /*04a0*/  FFMA R13, R14, R13, R27 ;  /* 0x0000000d0e0d7223 */ /* 0x000fe2000000001b */
[----:B------:R-:W-:-:S04]  /*04b0*/  UIADD3 UR11, UPT, UPT, UR11, 0x10, URZ ;  /* 0x000000100b0b7890 */ /* 0x000fc8000fffe0ff */
[----:B------:R-:W-:Y:S01]  /*04c0*/  UISETP.NE.AND UP1, UPT, UR11, URZ, UPT ;  /* 0x000000ff0b00728c */ /* 0x000fe2000bf25270 */
[----:B0-----:R-:W-:Y:S02]  /*04d0*/  IADD3 R2, P0, PT, R2, 0x40, RZ ;  /* 0x0000004002027810 */ /* 0x001fe40007f1e0ff */
[----:B------:R-:W-:Y:S02]  /*04e0*/  IADD3 R6, PT, PT, R6, 0x10, RZ ;  /* 0x0000001006067810 */ /* 0x000fe40007ffe0ff */
[----:B------:R-:W-:Y:S01]  /*04f0*/  IADD3.X R3, PT, PT, RZ, R3, RZ, P0, !PT ;  /* 0x00000003ff037210 */ /* 0x000fe200007fe4ff */
[----:B--2---:R-:W-:-:S04]  /*0500*/  FFMA R13, R16, R15, R13 ;  /* 0x0000000f100d7223 */ /* 0x004fc8000000000d */
[----:B---3--:R-:W-:-:S04]  /*0510*/  FFMA R18, R18, R17, R13 ;  /* 0x0000001112127223 */ /* 0x008fc8000000000d */
[----:B----4-:R-:W-:-:S04]  /*0520*/  FFMA R18, R19, R20, R18 ;  /* 0x0000001413127223 */ /* 0x010fc80000000012 */
[----:B-----5:R-:W-:-:S04]  /*0530*/  FFMA R18, R21, R22, R18 ;  /* 0x0000001615127223 */ /* 0x020fc80000000012 */
[----:B------:R-:W-:-:S04]  /*0540*/  FFMA R18, R23, R24, R18 ;  /* 0x0000001817127223 */ /* 0x000fc80000000012 */
[----:B------:R-:W-:-:S04]  /*0550*/  FFMA R9, R9, R10, R18 ;  /* 0x0000000a09097223 */ /* 0x000fc80000000012 */
[----:B------:R-:W-:-:S04]  /*0560*/  FFMA R12, R12, R11, R9 ;  /* 0x0000000b0c0c7223 */ /* 0x000fc80000000009 */
[----:B------:R-:W-:Y:S01]  /*0570*/  FFMA R15, R25, R26, R12 ;  /* 0x0000001a190f7223 */ /* 0x000fe2000000000c */
[----:B------:R-:W-:Y:S06]  /*0580*/  BRA.U UP1, `(.L_x_3) ;  /* 0xfffffffd011c7547 */ /* 0x000fec000b83ffff */
.L_x_2:
[----:B------:R-:W-:Y:S05]  /*0590*/  BRA.U !UP0, `(.L_x_1) ;  /* 0x0000000508307547 */ /* 0x000fea000b800000 */
[----:B------:R-:W-:Y:S02]  /*05a0*/  UISETP.GE.U32.AND UP0, UPT, UR9, 0x8, UPT ;  /* 0x000000080900788c */ /* 0x000fe4000bf06070 */
[----:B------:R-:W-:-:S04]  /*05b0*/  ULOP3.LUT UR5, UR8, 0x7, URZ, 0xc0, !UPT ;  /* 0x0000000708057892 */ /* 0x000fc8000f8ec0ff */
[----:B------:R-:W-:-:S03]  /*05c0*/  UISETP.NE.AND UP1, UPT, UR5, URZ, UPT ;  /* 0x000000ff0500728c */ /* 0x000fc6000bf25270 */
[----:B------:R-:W-:Y:S08]  /*05d0*/  BRA.U !UP0, `(.L_x_4) ;  /* 0x0000000108787547 */ /* 0x000ff0000b800000 */
[----:B------:R-:W0:Y:S01]  /*05e0*/  LDC.64 R2, c[0x0][0x380] ;  /* 0x0000e000ff027b82 */ /* 0x000e220000000a00 */
[----:B------:R-:W-:-:S07]  /*05f0*/  IADD3 R9, PT, PT, R7, R8, RZ ;  /* 0x0000000807097210 */ /* 0x000fce0007ffe0ff */
[----:B------:R-:W1:Y:S01]  /*0600*/  LDC.64 R4, c[0x0][0x388] ;  /* 0x0000e200ff047b82 */ /* 0x000e620000000a00 */
[----:B0-----:R-:W-:-:S05]  /*0610*/  IMAD.WIDE R2, R9, 0x4, R2 ;  /* 0x0000000409027825 */ /* 0x001fca00078e0202 */
[----:B------:R-:W2:Y:S01]  /*0620*/  LDG.E.CONSTANT R10, desc[UR16][R2.64] ;  /* 0x00000010020a7981 */ /* 0x000ea2000c1e9900 */
[----:B-1----:R-:W-:-:S03]  /*0630*/  IMAD.WIDE.U32 R4, R8, 0x4, R4 ;  /* 0x0000000408047825 */ /* 0x002fc600078e0004 */
[----:B------:R-:W3:Y:S04]  /*0640*/  LDG.E.CONSTANT R13, desc[UR16][R2.64+0x4] ;  /* 0x00000410020d7981 */ /* 0x000ee8000c1e9900 */
[----:B------:R-:W2:Y:S04]  /*0650*/  LDG.E.CONSTANT R11, desc[UR16][R4.64] ;  /* 0x00000010040b7981 */ /* 0x000ea8000c1e9900 */
[----:B------:R-:W3:Y:S04]  /*0660*/  LDG.E.CONSTANT R12, desc[UR16][R4.64+0x4] ;  /* 0x00000410040c7981 */ /* 0x000ee8000c1e9900 */
[----:B------:R-:W4:Y:S04]  /*0670*/  LDG.E.CONSTANT R17, desc[UR16][R2.64+0x8] ;  /* 0x0000081002117981 */ /* 0x000f28000c1e9900 */
        /* <DEDUP_REMOVED lines=11> */
[----:B------:R-:W-:Y:S01]  /*0730*/  IADD3 R8, PT, PT, R8, 0x8, RZ ;  /* 0x0000000808087810 */ /* 0x000fe20007ffe0ff */
[----:B--2---:R-:W-:-:S04]  /*0740*/  FFMA R10, R10, R11, R15 ;  /* 0x0000000b0a0a7223 */ /* 0x004fc8000000000f */
[----:B---3--:R-:W-:-:S04]  /*0750*/  FFMA R10, R13, R12, R10 ;  /* 0x0000000c0d0a7223 */ /* 0x008fc8000000000a */
[----:B----4-:R-:W-:-:S04]  /*0760*/  FFMA R10, R17, R14, R10 ;  /* 0x0000000e110a7223 */ /* 0x010fc8000000000a */
[----:B-----5:R-:W-:-:S04]  /*0770*/  FFMA R10, R19, R16, R10 ;  /* 0x00000010130a7223 */ /* 0x020fc8000000000a */
[----:B------:R-:W-:-:S04]  /*0780*/  FFMA R10, R21, R18, R10 ;  /* 0x00000012150a7223 */ /* 0x000fc8000000000a */
[----:B------:R-:W-:-:S04]  /*0790*/  FFMA R23, R23, R20, R10 ;  /* 0x0000001417177223 */ /* 0x000fc8000000000a */
[----:B------:R-:W-:-:S04]  /*07a0*/  FFMA R6, R6, R9, R23 ;  /* 0x0000000906067223 */ /* 0x000fc80000000017 */
[----:B------:R-:W-:-:S07]  /*07b0*/  FFMA R15, R25, R22, R6 ;  /* 0x00000016190f7223 */ /* 0x000fce0000000006 */
.L_x_4:
        /* <DEDUP_REMOVED lines=17> */
[----:B------:R-:W5:Y:S01]  /*08d0*/  LDG.E.CONSTANT R14, desc[UR16][R4.64+0xc] ;  /* 0x00000c10040e7981 */ /* 0x000f62000c1e9900 */
[----:B------:R-:W-:Y:S01]  /*08e0*/  IADD3 R8, PT, PT, R8, 0x4, RZ ;  /* 0x0000000408087810 */ /* 0x000fe20007ffe0ff */
[----:B--2---:R-:W-:-:S04]  /*08f0*/  FFMA R6, R6, R9, R15 ;  /* 0x0000000906067223 */ /* 0x004fc8000000000f */
[----:B---3--:R-:W-:-:S04]  /*0900*/  FFMA R6, R11, R10, R6 ;  /* 0x0000000a0b067223 */ /* 0x008fc80000000006 */
[----:B----4-:R-:W-:-:S04]  /*0910*/  FFMA R6, R13, R12, R6 ;  /* 0x0000000c0d067223 */ /* 0x010fc80000000006 */
[----:B-----5:R-:W-:-:S07]  /*0920*/  FFMA R15, R17, R14, R6 ;  /* 0x0000000e110f7223 */ /* 0x020fce0000000006 */
.L_x_5:
[----:B------:R-:W-:Y:S05]  /*0930*/  BRA.U !UP1, `(.L_x_1) ;  /* 0x0000000109487547 */ /* 0x000fea000b800000 */
[----:B------:R-:W0:Y:S01]  /*0940*/  LDC.64 R2, c[0x0][0x388] ;  /* 0x0000e200ff027b82 */ /* 0x000e220000000a00 */
[----:B------:R-:W-:Y:S01]  /*0950*/  IADD3 R7, PT, PT, R7, R8, RZ ;  /* 0x0000000807077210 */ /* 0x000fe20007ffe0ff */
[----:B------:R-:W-:-:S06]  /*0960*/  UIADD3 UR4, UPT, UPT, -UR4, URZ, URZ ;  /* 0x000000ff04047290 */ /* 0x000fcc000fffe1ff */
[----:B------:R-:W1:Y:S01]  /*0970*/  LDC.64 R10, c[0x0][0x380] ;  /* 0x0000e000ff0a7b82 */ /* 0x000e620000000a00 */
[----:B0-----:R-:W-:-:S03]  /*0980*/  IMAD.WIDE.U32 R2, R8, 0x4, R2 ;  /* 0x0000000408027825 */ /* 0x001fc600078e0002 */
[----:B------:R-:W-:Y:S02]  /*0990*/  MOV R6, R2 ;  /* 0x0000000200067202 */ /* 0x000fe40000000f00 */
[----:B------:R-:W-:-:S07]  /*09a0*/  MOV R5, R3 ;  /* 0x0000000300057202 */ /* 0x000fce0000000f00 */
.L_x_6:
[----:B-1----:R-:W-:Y:S01]  /*09b0*/  IMAD.WIDE R2, R7, 0x4, R10 ;  /* 0x0000000407027825 */ /* 0x002fe200078e020a */
[----:B------:R-:W-:-:S05]  /*09c0*/  MOV R4, R6 ;  /* 0x0000000600047202 */ /* 0x000fca0000000f00 */
[----:B------:R-:W2:Y:S04]  /*09d0*/  LDG.E.CONSTANT R2, desc[UR16][R2.64] ;  /* 0x0000001002027981 */ /* 0x000ea8000c1e9900 */
[----:B------:R0:W2:Y:S01]  /*09e0*/  LDG.E.CONSTANT R4, desc[UR16][R4.64] ;  /* 0x0000001004047981 */ /* 0x0000a2000c1e9900 */
[----:B------:R-:W-:Y:S01]  /*09f0*/  UIADD3 UR4, UPT, UPT, UR4, 0x1, URZ ;  /* 0x0000000104047890 */ /* 0x000fe2000fffe0ff */
[----:B------:R-:W-:Y:S02]  /*0a00*/  IADD3 R6, P0, PT, R6, 0x4, RZ ;  /* 0x0000000406067810 */ /* 0x000fe40007f1e0ff */
[----:B------:R-:W-:Y:S01]  /*0a10*/  IADD3 R7, PT, PT, R7, 0x1, RZ ;  /* 0x0000000107077810 */ /* 0x000fe20007ffe0ff */
[----:B------:R-:W-:Y:S01]  /*0a20*/  UISETP.NE.AND UP0, UPT, UR4, URZ, UPT ;  /* 0x000000ff0400728c */ /* 0x000fe2000bf05270 */
[----:B0-----:R-:W-:Y:S01]  /*0a30*/  IADD3.X R5, PT, PT, RZ, R5, RZ, P0, !PT ;  /* 0x00000005ff057210 */ /* 0x001fe200007fe4ff */
[----:B--2---:R-:W-:-:S07]  /*0a40*/  FFMA R15, R2, R4, R15 ;  /* 0x00000004020f7223 */ /* 0x004fce000000000f */
[----:B------:R-:W-:Y:S05]  /*0a50*/  BRA.U UP0, `(.L_x_6) ;  /* 0xfffffffd00d47547 */ /* 0x000fea000b83ffff */
.L_x_1:
[----:B------:R-:W0:Y:S02]  /*0a60*/  LDC.64 R2, c[0x0][0x390] ;  /* 0x0000e400ff027b82 */ /* 0x000e240000000a00 */
[----:B0-----:R-:W-:-:S05]  /*0a70*/  IMAD.WIDE R2, R0, 0x4, R2 ;  /* 0x0000000400027825 */ /* 0x001fca00078e0202 */
[----:B------:R-:W-:Y:S01]  /*0a80*/  STG.E desc[UR16][R2.64], R15 ;  /* 0x0000000f02007986 */ /* 0x000fe2000c101910 */
[----:B------:R-:W-:Y:S05]  /*0a90*/  EXIT ;  /* 0x000000000000794d */ /* 0x000fea0003800000 */
.L_x_7:
        /* <DEDUP_REMOVED lines=14> */
.L_x_9:


//--------------------- .nv.shared.reserved.0     --------------------------
	.section	.nv.shared.reserved.0,"aw",@nobits
	.weak		__nv_reservedSMEM_offset_0_alias
	.size		__nv_reservedSMEM_offset_0_alias, 0, 64
	.other		__nv_reservedSMEM_offset_0_alias,@"STO_CUDA_RESERVED_SHARED STV_DEFAULT"
__nv_reservedSMEM_offset_0_alias:
	.zero		0
	.zero		64


//--------------------- .nv.constant0._Z8SgemvK32PKfS0_Pfii --------------------------
	.section	.nv.constant0._Z8SgemvK32PKfS0_Pfii,"a",@progbits
	.sectionflags	@""
	.align	4
.nv.constant0._Z8SgemvK32PKfS0_Pfii:
	.zero		928


//--------------------- .nv.constant0._Z16SgemvNaiveKernelPKfS0_Pfii --------------------------
	.section	.nv.constant0._Z16SgemvNaiveKernelPKfS0_Pfii,"a",@progbits
	.sectionflags	@""
	.align	4
.nv.constant0._Z16SgemvNaiveKernelPKfS0_Pfii:
	.zero		928


//--------------------- SYMBOLS --------------------------

	.type		.nv.reservedSmem.offset0,@object
	.size		.nv.reservedSmem.offset0,0x4
